	.headerflags	@"EF_CUDA_TEXMODE_UNIFIED EF_CUDA_64BIT_ADDRESS EF_CUDA_ACCELERATORS EF_CUDA_SM90 EF_CUDA_VIRTUAL_SM(EF_CUDA_SM90)"
	.elftype	@"ET_EXEC"


//--------------------- .nv.info                  --------------------------
	.section	.nv.info,"",@"SHT_CUDA_INFO"
	.align	4


	//----- nvinfo : EIATTR_REGCOUNT
	.align		4
        /*0000*/ 	.byte	0x04, 0x2f
        /*0002*/ 	.short	(.L_3 - .L_2)
	.align		4
.L_2:
        /*0004*/ 	.word	index@(triton_poi_fused__native_batch_norm_legit_no_training_relu_88)
        /*0008*/ 	.word	0x00000016


	//----- nvinfo : EIATTR_MIN_STACK_SIZE
	.align		4
.L_3:
        /*000c*/ 	.byte	0x04, 0x12
        /*000e*/ 	.short	(.L_5 - .L_4)
	.align		4
.L_4:
        /*0010*/ 	.word	index@(triton_poi_fused__native_batch_norm_legit_no_training_relu_88)
        /*0014*/ 	.word	0x00000000


	//----- nvinfo : EIATTR_FRAME_SIZE
	.align		4
.L_5:
        /*0018*/ 	.byte	0x04, 0x11
        /*001a*/ 	.short	(.L_7 - .L_6)
	.align		4
.L_6:
        /*001c*/ 	.word	index@(triton_poi_fused__native_batch_norm_legit_no_training_relu_88)
        /*0020*/ 	.word	0x00000000


	//----- nvinfo : EIATTR_MIN_STACK_SIZE
	.align		4
.L_7:
        /*0024*/ 	.byte	0x04, 0x12
        /*0026*/ 	.short	(.L_9 - .L_8)
	.align		4
.L_8:
        /*0028*/ 	.word	index@(triton_poi_fused__native_batch_norm_legit_no_training_relu_88)
        /*002c*/ 	.word	0x00000000
.L_9:


//--------------------- .nv.info.triton_poi_fused__native_batch_norm_legit_no_training_relu_88 --------------------------
	.section	.nv.info.triton_poi_fused__native_batch_norm_legit_no_training_relu_88,"",@"SHT_CUDA_INFO"
	.sectionflags	@""
	.align	4


	//----- nvinfo : EIATTR_CUDA_API_VERSION
	.align		4
        /*0000*/ 	.byte	0x04, 0x37
        /*0002*/ 	.short	(.L_11 - .L_10)
.L_10:
        /*0004*/ 	.word	0x0000007c


	//----- nvinfo : EIATTR_KPARAM_INFO
	.align		4
.L_11:
        /*0008*/ 	.byte	0x04, 0x17
        /*000a*/ 	.short	(.L_13 - .L_12)
.L_12:
        /*000c*/ 	.word	0x00000000
        /*0010*/ 	.short	0x0006
        /*0012*/ 	.short	0x0030
        /*0014*/ 	.byte	0x00, 0xf0, 0x11, 0x00


	//----- nvinfo : EIATTR_KPARAM_INFO
	.align		4
.L_13:
        /*0018*/ 	.byte	0x04, 0x17
        /*001a*/ 	.short	(.L_15 - .L_14)
.L_14:
        /*001c*/ 	.word	0x00000000
        /*0020*/ 	.short	0x0005
        /*0022*/ 	.short	0x0028
        /*0024*/ 	.byte	0x00, 0xf4, 0x21, 0x00


	//----- nvinfo : EIATTR_KPARAM_INFO
	.align		4
.L_15:
        /*0028*/ 	.byte	0x04, 0x17
        /*002a*/ 	.short	(.L_17 - .L_16)
.L_16:
        /*002c*/ 	.word	0x00000000
        /*0030*/ 	.short	0x0004
        /*0032*/ 	.short	0x0020
        /*0034*/ 	.byte	0x00, 0xf4, 0x21, 0x00


	//----- nvinfo : EIATTR_KPARAM_INFO
	.align		4
.L_17:
        /*0038*/ 	.byte	0x04, 0x17
        /*003a*/ 	.short	(.L_19 - .L_18)
.L_18:
        /*003c*/ 	.word	0x00000000
        /*0040*/ 	.short	0x0003
        /*0042*/ 	.short	0x0018
        /*0044*/ 	.byte	0x00, 0xf4, 0x21, 0x00


	//----- nvinfo : EIATTR_KPARAM_INFO
	.align		4
.L_19:
        /*0048*/ 	.byte	0x04, 0x17
        /*004a*/ 	.short	(.L_21 - .L_20)
.L_20:
        /*004c*/ 	.word	0x00000000
        /*0050*/ 	.short	0x0002
        /*0052*/ 	.short	0x0010
        /*0054*/ 	.byte	0x00, 0xf4, 0x21, 0x00


	//----- nvinfo : EIATTR_KPARAM_INFO
	.align		4
.L_21:
        /*0058*/ 	.byte	0x04, 0x17
        /*005a*/ 	.short	(.L_23 - .L_22)
.L_22:
        /*005c*/ 	.word	0x00000000
        /*0060*/ 	.short	0x0001
        /*0062*/ 	.short	0x0008
        /*0064*/ 	.byte	0x00, 0xf4, 0x21, 0x00


	//----- nvinfo : EIATTR_KPARAM_INFO
	.align		4
.L_23:
        /*0068*/ 	.byte	0x04, 0x17
        /*006a*/ 	.short	(.L_25 - .L_24)
.L_24:
        /*006c*/ 	.word	0x00000000
        /*0070*/ 	.short	0x0000
        /*0072*/ 	.short	0x0000
        /*0074*/ 	.byte	0x00, 0xf4, 0x21, 0x00


	//----- nvinfo : EIATTR_SPARSE_MMA_MASK
	.align		4
.L_25:
        /*0078*/ 	.byte	0x03, 0x50
        /*007a*/ 	.short	0x0000


	//----- nvinfo : EIATTR_MAXREG_COUNT
	.align		4
        /*007c*/ 	.byte	0x03, 0x1b
        /*007e*/ 	.short	0x00ff


	//----- nvinfo : EIATTR_EXIT_INSTR_OFFSETS
	.align		4
        /*0080*/ 	.byte	0x04, 0x1c
        /*0082*/ 	.short	(.L_27 - .L_26)


	//   ....[0]....
.L_26:
        /*0084*/ 	.word	0x00000490


	//   ....[1]....
        /*0088*/ 	.word	0x000004b0


	//----- nvinfo : EIATTR_REQNTID
	.align		4
.L_27:
        /*008c*/ 	.byte	0x04, 0x10
        /*008e*/ 	.short	(.L_29 - .L_28)
.L_28:
        /*0090*/ 	.word	0x00000080
        /*0094*/ 	.word	0x00000001
        /*0098*/ 	.word	0x00000001


	//----- nvinfo : EIATTR_CBANK_PARAM_SIZE
	.align		4
.L_29:
        /*009c*/ 	.byte	0x03, 0x19
        /*009e*/ 	.short	0x0034


	//----- nvinfo : EIATTR_PARAM_CBANK
	.align		4
        /*00a0*/ 	.byte	0x04, 0x0a
        /*00a2*/ 	.short	(.L_31 - .L_30)
	.align		4
.L_30:
        /*00a4*/ 	.word	index@(.nv.constant0.triton_poi_fused__native_batch_norm_legit_no_training_relu_88)
        /*00a8*/ 	.short	0x0210
        /*00aa*/ 	.short	0x0034


	//----- nvinfo : EIATTR_SW_WAR
	.align		4
.L_31:
        /*00ac*/ 	.byte	0x04, 0x36
        /*00ae*/ 	.short	(.L_33 - .L_32)
.L_32:
        /*00b0*/ 	.word	0x00000008
.L_33:


//--------------------- .nv.callgraph             --------------------------
	.section	.nv.callgraph,"",@"SHT_CUDA_CALLGRAPH"
	.align	4
	.sectionentsize	8
	.align		4
        /*0000*/ 	.word	0x00000000
	.align		4
        /*0004*/ 	.word	0xffffffff
	.align		4
        /*0008*/ 	.word	0x00000000
	.align		4
        /*000c*/ 	.word	0xfffffffe
	.align		4
        /*0010*/ 	.word	0x00000000
	.align		4
        /*0014*/ 	.word	0xfffffffd
	.align		4
        /*0018*/ 	.word	0x00000000
	.align		4
        /*001c*/ 	.word	0xfffffffc


//--------------------- .nv.constant4             --------------------------
	.section	.nv.constant4,"a",@progbits
	.align	8
	.align		8
.nv.constant4:
        /*0000*/ 	.dword	_$_str
	.align		8
        /*0008*/ 	.dword	_$_str_$_2


//--------------------- .text.triton_poi_fused__native_batch_norm_legit_no_training_relu_88 --------------------------
	.section	.text.triton_poi_fused__native_batch_norm_legit_no_training_relu_88,"ax",@progbits
	.align	128
        .global         triton_poi_fused__native_batch_norm_legit_no_training_relu_88
        .type           triton_poi_fused__native_batch_norm_legit_no_training_relu_88,@function
        .size           triton_poi_fused__native_batch_norm_legit_no_training_relu_88,(.L_x_1 - triton_poi_fused__native_batch_norm_legit_no_training_relu_88)
        .other          triton_poi_fused__native_batch_norm_legit_no_training_relu_88,@"STO_CUDA_ENTRY STV_DEFAULT"
triton_poi_fused__native_batch_norm_legit_no_training_relu_88:
.text.triton_poi_fused__native_batch_norm_legit_no_training_relu_88:
[----:B------:R-:W0:Y:S01]  /*0000*/  LDC R1, c[0x0][0x28] ;  /* 0x00000a00ff017b82 */ /* 0x000e220000000800 */
[----:B------:R-:W1:Y:S07]  /*0010*/  S2R R0, SR_TID.X ;  /* 0x0000000000007919 */ /* 0x000e6e0000002100 */
[----:B------:R-:W2:Y:S01]  /*0020*/  LDC.64 R8, c[0x0][0x220] ;  /* 0x00008800ff087b82 */ /* 0x000ea20000000a00 */
[----:B------:R-:W-:Y:S01]  /*0030*/  ULDC.64 UR4, c[0x0][0x208] ;  /* 0x0000820000047ab9 */ /* 0x000fe20000000a00 */
[----:B------:R-:W3:Y:S06]  /*0040*/  S2R R5, SR_CTAID.X ;  /* 0x0000000000057919 */ /* 0x000eec0000002500 */
[----:B------:R-:W4:Y:S08]  /*0050*/  LDC.64 R14, c[0x0][0x218] ;  /* 0x00008600ff0e7b82 */ /* 0x000f300000000a00 */
[----:B------:R-:W5:Y:S08]  /*0060*/  LDC.64 R12, c[0x0][0x210] ;  /* 0x00008400ff0c7b82 */ /* 0x000f700000000a00 */
[----:B------:R-:W4:Y:S01]  /*0070*/  LDC.64 R16, c[0x0][0x228] ;  /* 0x00008a00ff107b82 */ /* 0x000f220000000a00 */
[----:B-1----:R-:W-:-:S07]  /*0080*/  SHF.L.U32 R0, R0, 0x1, RZ ;  /* 0x0000000100007819 */ /* 0x002fce00000006ff */
[----:B------:R-:W1:Y:S01]  /*0090*/  LDC.64 R18, c[0x0][0x230] ;  /* 0x00008c00ff127b82 */ /* 0x000e620000000a00 */
[----:B---3--:R-:W-:Y:S02]  /*00a0*/  SHF.R.S32.HI R3, RZ, 0x17, R5 ;  /* 0x00000017ff037819 */ /* 0x008fe40000011405 */
[----:B------:R-:W-:Y:S02]  /*00b0*/  LOP3.LUT R0, R0, 0xfe, RZ, 0xc0, !PT ;  /* 0x000000fe00007812 */ /* 0x000fe400078ec0ff */
[----:B------:R-:W-:Y:S02]  /*00c0*/  SGXT R3, R3, 0x1 ;  /* 0x000000010303781a */ /* 0x000fe40000000200 */
[----:B------:R-:W-:-:S04]  /*00d0*/  LEA R0, R5, R0, 0x8 ;  /* 0x0000000005007211 */ /* 0x000fc800078e40ff */
[----:B------:R-:W-:Y:S02]  /*00e0*/  LEA.HI R3, R3, R0, RZ, 0x2 ;  /* 0x0000000003037211 */ /* 0x000fe400078f10ff */
[----:B------:R-:W-:Y:S02]  /*00f0*/  ISETP.GE.AND P0, PT, R0, 0x3600, PT ;  /* 0x000036000000780c */ /* 0x000fe40003f06270 */
[----:B------:R-:W-:-:S05]  /*0100*/  SHF.R.S32.HI R3, RZ, 0x2, R3 ;  /* 0x00000002ff037819 */ /* 0x000fca0000011403 */
[----:B------:R-:W-:-:S05]  /*0110*/  IMAD.HI R2, R3, 0x4bda12f7, RZ ;  /* 0x4bda12f703027827 */ /* 0x000fca00078e02ff */
[----:B------:R-:W-:-:S04]  /*0120*/  SHF.R.U32.HI R5, RZ, 0x1f, R2 ;  /* 0x0000001fff057819 */ /* 0x000fc80000011602 */
[----:B------:R-:W-:Y:S02]  /*0130*/  LEA.HI.SX32 R2, R2, R5, 0x18 ;  /* 0x0000000502027211 */ /* 0x000fe400078fc2ff */
[----:B------:R-:W-:-:S03]  /*0140*/  CS2R R4, SRZ ;  /* 0x0000000000047805 */ /* 0x000fc6000001ff00 */
[----:B------:R-:W-:-:S04]  /*0150*/  IMAD R11, R2, -0x360, R3 ;  /* 0xfffffca0020b7824 */ /* 0x000fc800078e0203 */
[----:B--2---:R-:W-:-:S05]  /*0160*/  IMAD.WIDE R8, R11, 0x4, R8 ;  /* 0x000000040b087825 */ /* 0x004fca00078e0208 */
[----:B------:R-:W2:Y:S04]  /*0170*/  @!P0 LDG.E.EL R4, desc[UR4][R8.64] ;  /* 0x0000000408048981 */ /* 0x000ea8000c2e1900 */
[----:B------:R3:W2:Y:S01]  /*0180*/  @!P0 LDG.E.EL R5, desc[UR4][R8.64] ;  /* 0x0000000408058981 */ /* 0x0006a2000c2e1900 */
[----:B------:R-:W-:Y:S02]  /*0190*/  CS2R R6, SRZ ;  /* 0x0000000000067805 */ /* 0x000fe4000001ff00 */
[----:B------:R-:W-:Y:S01]  /*01a0*/  CS2R R2, SRZ ;  /* 0x0000000000027805 */ /* 0x000fe2000001ff00 */
[----:B----4-:R-:W-:-:S04]  /*01b0*/  IMAD.WIDE R14, R11, 0x4, R14 ;  /* 0x000000040b0e7825 */ /* 0x010fc800078e020e */
[----:B-----5:R-:W-:Y:S01]  /*01c0*/  IMAD.WIDE R12, R0, 0x4, R12 ;  /* 0x00000004000c7825 */ /* 0x020fe200078e020c */
[----:B------:R-:W4:Y:S01]  /*01d0*/  @!P0 LDG.E.EL R7, desc[UR4][R14.64] ;  /* 0x000000040e078981 */ /* 0x000f22000c2e1900 */
[----:B---3--:R-:W-:Y:S02]  /*01e0*/  CS2R R8, SRZ ;  /* 0x0000000000087805 */ /* 0x008fe4000001ff00 */
[C---:B0-----:R-:W-:Y:S01]  /*01f0*/  IMAD.WIDE R16, R11.reuse, 0x4, R16 ;  /* 0x000000040b107825 */ /* 0x041fe200078e0210 */
[----:B------:R0:W3:Y:S03]  /*0200*/  @!P0 LDG.E.EL R6, desc[UR4][R14.64] ;  /* 0x000000040e068981 */ /* 0x0000e6000c2e1900 */
[----:B-1----:R-:W-:Y:S01]  /*0210*/  IMAD.WIDE R18, R11, 0x4, R18 ;  /* 0x000000040b127825 */ /* 0x002fe200078e0212 */
[----:B------:R1:W4:Y:S01]  /*0220*/  @!P0 LDG.E.64 R2, desc[UR4][R12.64] ;  /* 0x000000040c028981 */ /* 0x000322000c1e1b00 */
[----:B------:R-:W-:-:S03]  /*0230*/  CS2R R10, SRZ ;  /* 0x00000000000a7805 */ /* 0x000fc6000001ff00 */
[----:B------:R-:W5:Y:S04]  /*0240*/  @!P0 LDG.E.EL R9, desc[UR4][R18.64] ;  /* 0x0000000412098981 */ /* 0x000f68000c2e1900 */
[----:B------:R-:W5:Y:S04]  /*0250*/  @!P0 LDG.E.EL R10, desc[UR4][R16.64] ;  /* 0x00000004100a8981 */ /* 0x000f68000c2e1900 */
[----:B------:R-:W3:Y:S04]  /*0260*/  @!P0 LDG.E.EL R11, desc[UR4][R16.64] ;  /* 0x00000004100b8981 */ /* 0x000ee8000c2e1900 */
[----:B------:R-:W3:Y:S01]  /*0270*/  @!P0 LDG.E.EL R8, desc[UR4][R18.64] ;  /* 0x0000000412088981 */ /* 0x000ee2000c2e1900 */
[----:B0-----:R-:W-:Y:S01]  /*0280*/  HFMA2.MMA R14, -RZ, RZ, 1.625, 0 ;  /* 0x3e800000ff0e7435 */ /* 0x001fe200000001ff */
[----:B--2---:R-:W-:Y:S01]  /*0290*/  FADD R4, R4, 9.9999997473787516356e-06 ;  /* 0x3727c5ac04047421 */ /* 0x004fe20000000000 */
[----:B------:R-:W-:-:S03]  /*02a0*/  FADD R5, R5, 9.9999997473787516356e-06 ;  /* 0x3727c5ac05057421 */ /* 0x000fc60000000000 */
[----:B-1----:R-:W0:Y:S08]  /*02b0*/  MUFU.SQRT R12, R4 ;  /* 0x00000004000c7308 */ /* 0x002e300000002000 */
[----:B------:R1:W2:Y:S01]  /*02c0*/  MUFU.SQRT R13, R5 ;  /* 0x00000005000d7308 */ /* 0x0002a20000002000 */
[C---:B0-----:R-:W-:Y:S02]  /*02d0*/  FSETP.GT.AND P1, PT, R12.reuse, 8.50705917302346158658e+37, PT ;  /* 0x7e8000000c00780b */ /* 0x041fe40003f24000 */
[----:B------:R-:W-:Y:S01]  /*02e0*/  FSETP.GEU.AND P3, PT, R12, 1.175494350822287508e-38, PT ;  /* 0x008000000c00780b */ /* 0x000fe20003f6e000 */
[----:B-1----:R-:W0:Y:S01]  /*02f0*/  LDC.64 R4, c[0x0][0x238] ;  /* 0x00008e00ff047b82 */ /* 0x002e220000000a00 */
[----:B--2---:R-:W-:-:S02]  /*0300*/  FSETP.GT.AND P2, PT, R13, 8.50705917302346158658e+37, PT ;  /* 0x7e8000000d00780b */ /* 0x004fc40003f44000 */
[----:B------:R-:W-:-:S07]  /*0310*/  FSETP.GEU.AND P4, PT, R13, 1.175494350822287508e-38, PT ;  /* 0x008000000d00780b */ /* 0x000fce0003f8e000 */
[----:B------:R-:W-:-:S04]  /*0320*/  @P1 FMUL R12, R12, 0.25 ;  /* 0x3e8000000c0c1820 */ /* 0x000fc80000400000 */
[----:B------:R-:W-:Y:S01]  /*0330*/  @!P3 FMUL R12, R12, 16777216 ;  /* 0x4b8000000c0cb820 */ /* 0x000fe20000400000 */
[----:B------:R-:W-:-:S04]  /*0340*/  @P2 FMUL R13, R13, 0.25 ;  /* 0x3e8000000d0d2820 */ /* 0x000fc80000400000 */
[----:B------:R-:W-:Y:S01]  /*0350*/  @!P4 FMUL R13, R13, 16777216 ;  /* 0x4b8000000d0dc820 */ /* 0x000fe20000400000 */
[----:B------:R-:W1:Y:S01]  /*0360*/  MUFU.RCP R12, R12 ;  /* 0x0000000c000c7308 */ /* 0x000e620000001000 */
[----:B------:R-:W-:-:S07]  /*0370*/  FSEL R15, R14, 1, P1 ;  /* 0x3f8000000e0f7808 */ /* 0x000fce0000800000 */
[----:B------:R-:W2:Y:S01]  /*0380*/  MUFU.RCP R13, R13 ;  /* 0x0000000d000d7308 */ /* 0x000ea20000001000 */
[----:B------:R-:W-:Y:S01]  /*0390*/  FSEL R14, R14, 1, P2 ;  /* 0x3f8000000e0e7808 */ /* 0x000fe20001000000 */
[----:B------:R-:W-:-:S04]  /*03a0*/  @!P3 FMUL R15, R15, 16777216 ;  /* 0x4b8000000f0fb820 */ /* 0x000fc80000400000 */
[----:B------:R-:W-:Y:S01]  /*03b0*/  @!P4 FMUL R14, R14, 16777216 ;  /* 0x4b8000000e0ec820 */ /* 0x000fe20000400000 */
[----:B----4-:R-:W-:Y:S01]  /*03c0*/  FADD R2, -R7, R2 ;  /* 0x0000000207027221 */ /* 0x010fe20000000100 */
[----:B---3--:R-:W-:Y:S01]  /*03d0*/  FADD R3, -R6, R3 ;  /* 0x0000000306037221 */ /* 0x008fe20000000100 */
[----:B-1----:R-:W-:Y:S01]  /*03e0*/  FMUL R15, R12, R15 ;  /* 0x0000000f0c0f7220 */ /* 0x002fe20000400000 */
[----:B--2---:R-:W-:-:S03]  /*03f0*/  FMUL R14, R13, R14 ;  /* 0x0000000e0d0e7220 */ /* 0x004fc60000400000 */
[----:B------:R-:W-:Y:S01]  /*0400*/  FMUL R2, R2, R15 ;  /* 0x0000000f02027220 */ /* 0x000fe20000400000 */
[----:B------:R-:W-:-:S03]  /*0410*/  FMUL R3, R3, R14 ;  /* 0x0000000e03037220 */ /* 0x000fc60000400000 */
[----:B-----5:R-:W-:Y:S01]  /*0420*/  FFMA R2, R2, R10, R9 ;  /* 0x0000000a02027223 */ /* 0x020fe20000000009 */
[----:B------:R-:W-:-:S04]  /*0430*/  FFMA R3, R3, R11, R8 ;  /* 0x0000000b03037223 */ /* 0x000fc80000000008 */
[----:B------:R-:W-:Y:S02]  /*0440*/  FSETP.GEU.AND P1, PT, R2, RZ, PT ;  /* 0x000000ff0200720b */ /* 0x000fe40003f2e000 */
[C---:B------:R-:W-:Y:S01]  /*0450*/  FSETP.GEU.AND P2, PT, R3.reuse, RZ, PT ;  /* 0x000000ff0300720b */ /* 0x040fe20003f4e000 */
[----:B0-----:R-:W-:Y:S01]  /*0460*/  IMAD.WIDE R4, R0, 0x4, R4 ;  /* 0x0000000400047825 */ /* 0x001fe200078e0204 */
[----:B------:R-:W-:Y:S02]  /*0470*/  FSEL R2, R2, RZ, P1 ;  /* 0x000000ff02027208 */ /* 0x000fe40000800000 */
[----:B------:R-:W-:Y:S01]  /*0480*/  FSEL R3, R3, RZ, P2 ;  /* 0x000000ff03037208 */ /* 0x000fe20001000000 */
[----:B------:R-:W-:Y:S08]  /*0490*/  @P0 EXIT ;  /* 0x000000000000094d */ /* 0x000ff00003800000 */
[----:B------:R-:W-:Y:S01]  /*04a0*/  STG.E.64 desc[UR4][R4.64], R2 ;  /* 0x0000000204007986 */ /* 0x000fe2000c101b04 */
[----:B------:R-:W-:Y:S05]  /*04b0*/  EXIT ;  /* 0x000000000000794d */ /* 0x000fea0003800000 */
.L_x_0:
[----:B------:R-:W-:-:S00]  /*04c0*/  BRA `(.L_x_0) ;  /* 0xfffffffc00fc7947 */ /* 0x000fc0000383ffff */
[----:B------:R-:W-:-:S00]  /*04d0*/  NOP ;  /* 0x0000000000007918 */ /* 0x000fc00000000000 */
        /* <DEDUP_REMOVED lines=10> */
.L_x_1:


//--------------------- .nv.global.init           --------------------------
	.section	.nv.global.init,"aw",@progbits
.nv.global.init:
	.type		_$_str,@object
	.size		_$_str,(_$_str_$_2 - _$_str)
_$_str:
        /*0000*/ 	.byte	0x5f, 0x5f, 0x43, 0x55, 0x44, 0x41, 0x5f, 0x46, 0x54, 0x5a, 0x00
	.type		_$_str_$_2,@object
	.size		_$_str_$_2,(.L_1 - _$_str_$_2)
_$_str_$_2:
        /*000b*/ 	.byte	0x5f, 0x5f, 0x43, 0x55, 0x44, 0x41, 0x5f, 0x50, 0x52, 0x45, 0x43, 0x5f, 0x53, 0x51, 0x52, 0x54
        /*001b*/ 	.byte	0x00
.L_1:


//--------------------- .nv.constant0.triton_poi_fused__native_batch_norm_legit_no_training_relu_88 --------------------------
	.section	.nv.constant0.triton_poi_fused__native_batch_norm_legit_no_training_relu_88,"a",@progbits
	.sectionflags	@""
	.align	4
.nv.constant0.triton_poi_fused__native_batch_norm_legit_no_training_relu_88:
	.zero		580
